//
// Generated by NVIDIA NVVM Compiler
//
// Compiler Build ID: CL-36424714
// Cuda compilation tools, release 13.0, V13.0.88
// Based on NVVM 20.0.0
//

.version 9.0
.target sm_100
.address_size 64

	// .globl	_Z10kernel_addPiS_S_
.extern .func  (.param .b32 func_retval0) vprintf
(
	.param .b64 vprintf_param_0,
	.param .b64 vprintf_param_1
)
;
.global .align 1 .b8 $str[14] = {37, 100, 32, 43, 32, 37, 100, 32, 61, 32, 37, 100, 10};

.visible .entry _Z10kernel_addPiS_S_(
	.param .u64 .ptr .align 1 _Z10kernel_addPiS_S__param_0,
	.param .u64 .ptr .align 1 _Z10kernel_addPiS_S__param_1,
	.param .u64 .ptr .align 1 _Z10kernel_addPiS_S__param_2
)
{
	.local .align 8 .b8 	__local_depot0[16];
	.reg .b64 	%SP;
	.reg .b64 	%SPL;
	.reg .b32 	%r<9>;
	.reg .b64 	%rd<15>;

	mov.u64 	%SPL, __local_depot0;
	cvta.local.u64 	%SP, %SPL;
	ld.param.u64 	%rd1, [_Z10kernel_addPiS_S__param_0];
	ld.param.u64 	%rd2, [_Z10kernel_addPiS_S__param_1];
	ld.param.u64 	%rd3, [_Z10kernel_addPiS_S__param_2];
	cvta.to.global.u64 	%rd4, %rd3;
	cvta.to.global.u64 	%rd5, %rd2;
	cvta.to.global.u64 	%rd6, %rd1;
	add.u64 	%rd7, %SP, 0;
	add.u64 	%rd8, %SPL, 0;
	mov.u32 	%r1, %ctaid.x;
	mul.wide.u32 	%rd9, %r1, 4;
	add.s64 	%rd10, %rd6, %rd9;
	ld.global.u32 	%r2, [%rd10];
	add.s64 	%rd11, %rd5, %rd9;
	ld.global.u32 	%r3, [%rd11];
	add.s32 	%r4, %r3, %r2;
	add.s64 	%rd12, %rd4, %rd9;
	st.global.u32 	[%rd12], %r4;
	ld.global.u32 	%r5, [%rd10];
	ld.global.u32 	%r6, [%rd11];
	st.local.v2.u32 	[%rd8], {%r5, %r6};
	st.local.u32 	[%rd8+8], %r4;
	mov.u64 	%rd13, $str;
	cvta.global.u64 	%rd14, %rd13;
	{ // callseq 0, 0
	.param .b64 param0;
	st.param.b64 	[param0], %rd14;
	.param .b64 param1;
	st.param.b64 	[param1], %rd7;
	.param .b32 retval0;
	call.uni (retval0), 
	vprintf, 
	(
	param0, 
	param1
	);
	ld.param.b32 	%r7, [retval0];
	} // callseq 0
	ret;

}


// ===== COMPILED SASS (sm_100) =====

	.target	sm_100

	.elftype	@"ET_EXEC"


//--------------------- .note.nv.tkinfo           --------------------------
	.section	.note.nv.tkinfo,"",@"SHT_NOTE"
	.sectionflags	@"SHF_NOTE_NV_TKINFO"
	.tkinfo
        /*0018*/ 	.word	0x00000002
        /*0030*/ 	.string	""
        /*0030*/ 	.string	"ptxas"
        /*0030*/ 	.string	"Cuda compilation tools, release 13.0, V13.0.88"
        /*0030*/ 	.string	"Build cuda_13.0.r13.0/compiler.36424714_0"
        /*0030*/ 	.string	"-arch sm_100 -m 64 "



//--------------------- .note.nv.cuinfo           --------------------------
	.section	.note.nv.cuinfo,"",@"SHT_NOTE"
	.sectionflags	@"SHF_NOTE_NV_CUINFO"
        /*0018*/ 	.short	0x0002
        /*001a*/ 	.short	0x0064
        /*001c*/ 	.short	0x0082
	.zero		2


//--------------------- .nv.info                  --------------------------
	.section	.nv.info,"",@"SHT_CUDA_INFO"
	.align	4


	//----- nvinfo : EIATTR_REGCOUNT
	.align		4
        /*0000*/ 	.byte	0x04, 0x2f
        /*0002*/ 	.short	(.L_2 - .L_1)
	.align		4
.L_1:
        /*0004*/ 	.word	index@(_Z10kernel_addPiS_S_)
        /*0008*/ 	.word	0x00000018


	//----- nvinfo : EIATTR_FRAME_SIZE
	.align		4
.L_2:
        /*000c*/ 	.byte	0x04, 0x11
        /*000e*/ 	.short	(.L_4 - .L_3)
	.align		4
.L_3:
        /*0010*/ 	.word	index@(_Z10kernel_addPiS_S_)
        /*0014*/ 	.word	0x00000010


	//----- nvinfo : EIATTR_MIN_STACK_SIZE
	.align		4
.L_4:
        /*0018*/ 	.byte	0x04, 0x12
        /*001a*/ 	.short	(.L_6 - .L_5)
	.align		4
.L_5:
        /*001c*/ 	.word	index@(_Z10kernel_addPiS_S_)
        /*0020*/ 	.word	0x00000010
.L_6:


//--------------------- .nv.compat                --------------------------
	.section	.nv.compat,"",@"SHT_CUDA_COMPAT_INFO"
	.align	4
        /*0000*/ 	.byte	0x02, 0x09, 0x00, 0x00, 0x02, 0x02, 0x01, 0x00, 0x02, 0x05, 0x05, 0x00, 0x03, 0x07, 0x01, 0x01
        /*0010*/ 	.byte	0x02, 0x03, 0x00, 0x00, 0x02, 0x06, 0x01, 0x00, 0x04, 0x0b, 0x08, 0x00, 0x09, 0x00, 0x00, 0x00
        /*0020*/ 	.byte	0x00, 0x00, 0x00, 0x00


//--------------------- .nv.info._Z10kernel_addPiS_S_ --------------------------
	.section	.nv.info._Z10kernel_addPiS_S_,"",@"SHT_CUDA_INFO"
	.sectionflags	@""
	.align	4


	//----- nvinfo : EIATTR_CUDA_API_VERSION
	.align		4
        /*0000*/ 	.byte	0x04, 0x37
        /*0002*/ 	.short	(.L_8 - .L_7)
.L_7:
        /*0004*/ 	.word	0x00000082


	//----- nvinfo : EIATTR_KPARAM_INFO
	.align		4
.L_8:
        /*0008*/ 	.byte	0x04, 0x17
        /*000a*/ 	.short	(.L_10 - .L_9)
.L_9:
        /*000c*/ 	.word	0x00000000
        /*0010*/ 	.short	0x0002
        /*0012*/ 	.short	0x0010
        /*0014*/ 	.byte	0x00, 0xf5, 0x21, 0x00


	//----- nvinfo : EIATTR_KPARAM_INFO
	.align		4
.L_10:
        /*0018*/ 	.byte	0x04, 0x17
        /*001a*/ 	.short	(.L_12 - .L_11)
.L_11:
        /*001c*/ 	.word	0x00000000
        /*0020*/ 	.short	0x0001
        /*0022*/ 	.short	0x0008
        /*0024*/ 	.byte	0x00, 0xf5, 0x21, 0x00


	//----- nvinfo : EIATTR_KPARAM_INFO
	.align		4
.L_12:
        /*0028*/ 	.byte	0x04, 0x17
        /*002a*/ 	.short	(.L_14 - .L_13)
.L_13:
        /*002c*/ 	.word	0x00000000
        /*0030*/ 	.short	0x0000
        /*0032*/ 	.short	0x0000
        /*0034*/ 	.byte	0x00, 0xf5, 0x21, 0x00


	//----- nvinfo : EIATTR_SPARSE_MMA_MASK
	.align		4
.L_14:
        /*0038*/ 	.byte	0x03, 0x50
        /*003a*/ 	.short	0x0000


	//----- nvinfo : EIATTR_MAXREG_COUNT
	.align		4
        /*003c*/ 	.byte	0x03, 0x1b
        /*003e*/ 	.short	0x00ff


	//----- nvinfo : EIATTR_EXTERNS
	.align		4
        /*0040*/ 	.byte	0x04, 0x0f
        /*0042*/ 	.short	(.L_16 - .L_15)


	//   ....[0]....
	.align		4
.L_15:
        /*0044*/ 	.word	index@(vprintf)


	//----- nvinfo : EIATTR_MERCURY_ISA_VERSION
	.align		4
.L_16:
        /*0048*/ 	.byte	0x03, 0x5f
        /*004a*/ 	.short	0x0101


	//----- nvinfo : EIATTR_VRC_CTA_INIT_COUNT
	.align		4
        /*004c*/ 	.byte	0x02, 0x4a
	.zero		1
	.zero		1


	//----- nvinfo : EIATTR_SYSCALL_OFFSETS
	.align		4
        /*0050*/ 	.byte	0x04, 0x46
        /*0052*/ 	.short	(.L_18 - .L_17)


	//   ....[0]....
.L_17:
        /*0054*/ 	.word	0x000001c0


	//----- nvinfo : EIATTR_EXIT_INSTR_OFFSETS
	.align		4
.L_18:
        /*0058*/ 	.byte	0x04, 0x1c
        /*005a*/ 	.short	(.L_20 - .L_19)


	//   ....[0]....
.L_19:
        /*005c*/ 	.word	0x000001d0


	//----- nvinfo : EIATTR_CBANK_PARAM_SIZE
	.align		4
.L_20:
        /*0060*/ 	.byte	0x03, 0x19
        /*0062*/ 	.short	0x0018


	//----- nvinfo : EIATTR_PARAM_CBANK
	.align		4
        /*0064*/ 	.byte	0x04, 0x0a
        /*0066*/ 	.short	(.L_22 - .L_21)
	.align		4
.L_21:
        /*0068*/ 	.word	index@(.nv.constant0._Z10kernel_addPiS_S_)
        /*006c*/ 	.short	0x0380
        /*006e*/ 	.short	0x0018


	//----- nvinfo : EIATTR_SW_WAR
	.align		4
.L_22:
        /*0070*/ 	.byte	0x04, 0x36
        /*0072*/ 	.short	(.L_24 - .L_23)
.L_23:
        /*0074*/ 	.word	0x00000008
.L_24:


//--------------------- .nv.callgraph             --------------------------
	.section	.nv.callgraph,"",@"SHT_CUDA_CALLGRAPH"
	.align	4
	.sectionentsize	8
	.align		4
        /*0000*/ 	.word	0x00000000
	.align		4
        /*0004*/ 	.word	0xffffffff
	.align		4
        /*0008*/ 	.word	index@(_Z10kernel_addPiS_S_)
	.align		4
        /*000c*/ 	.word	index@(vprintf)
	.align		4
        /*0010*/ 	.word	0x00000000
	.align		4
        /*0014*/ 	.word	0xfffffffe
	.align		4
        /*0018*/ 	.word	0x00000000
	.align		4
        /*001c*/ 	.word	0xfffffffd
	.align		4
        /*0020*/ 	.word	0x00000000
	.align		4
        /*0024*/ 	.word	0xfffffffc


//--------------------- .nv.constant4             --------------------------
	.section	.nv.constant4,"a",@progbits
	.align	8
	.align		8
.nv.constant4:
        /*0000*/ 	.dword	vprintf
	.align		8
        /*0008*/ 	.dword	$str


//--------------------- .text._Z10kernel_addPiS_S_ --------------------------
	.section	.text._Z10kernel_addPiS_S_,"ax",@progbits
	.align	128
        .global         _Z10kernel_addPiS_S_
        .type           _Z10kernel_addPiS_S_,@function
        .size           _Z10kernel_addPiS_S_,(.L_x_2 - _Z10kernel_addPiS_S_)
        .other          _Z10kernel_addPiS_S_,@"STO_CUDA_ENTRY STV_DEFAULT"
_Z10kernel_addPiS_S_:
.text._Z10kernel_addPiS_S_:
[----:B------:R-:W0:Y:S01]  /*0000*/  LDC R1, c[0x0][0x37c] ;  /* 0x0000df00ff017b82 */ /* 0x000e220000000800 */
[----:B------:R-:W1:Y:S07]  /*0010*/  S2R R11, SR_CTAID.X ;  /* 0x00000000000b7919 */ /* 0x000e6e0000002500 */
[----:B------:R-:W1:Y:S01]  /*0020*/  LDC.64 R2, c[0x0][0x380] ;  /* 0x0000e000ff027b82 */ /* 0x000e620000000a00 */
[----:B------:R-:W2:Y:S01]  /*0030*/  LDCU.64 UR4, c[0x0][0x358] ;  /* 0x00006b00ff0477ac */ /* 0x000ea20008000a00 */
[----:B0-----:R-:W-:Y:S01]  /*0040*/  IADD3 R1, PT, PT, R1, -0x10, RZ ;  /* 0xfffffff001017810 */ /* 0x001fe20007ffe0ff */
[----:B------:R-:W0:Y:S05]  /*0050*/  LDCU.64 UR6, c[0x4][0x8] ;  /* 0x01000100ff0677ac */ /* 0x000e2a0008000a00 */
[----:B------:R-:W3:Y:S08]  /*0060*/  LDC.64 R8, c[0x0][0x388] ;  /* 0x0000e200ff087b82 */ /* 0x000ef00000000a00 */
[----:B------:R-:W4:Y:S01]  /*0070*/  LDC.64 R4, c[0x0][0x390] ;  /* 0x0000e400ff047b82 */ /* 0x000f220000000a00 */
[----:B-1----:R-:W-:-:S04]  /*0080*/  IMAD.WIDE.U32 R2, R11, 0x4, R2 ;  /* 0x000000040b027825 */ /* 0x002fc800078e0002 */
[C---:B---3--:R-:W-:Y:S01]  /*0090*/  IMAD.WIDE.U32 R8, R11.reuse, 0x4, R8 ;  /* 0x000000040b087825 */ /* 0x048fe200078e0008 */
[----:B--2---:R-:W2:Y:S04]  /*00a0*/  LDG.E R0, desc[UR4][R2.64] ;  /* 0x0000000402007981 */ /* 0x004ea8000c1e1900 */
[----:B------:R-:W2:Y:S01]  /*00b0*/  LDG.E R7, desc[UR4][R8.64] ;  /* 0x0000000408077981 */ /* 0x000ea2000c1e1900 */
[----:B----4-:R-:W-:Y:S01]  /*00c0*/  IMAD.WIDE.U32 R4, R11, 0x4, R4 ;  /* 0x000000040b047825 */ /* 0x010fe200078e0004 */
[----:B--2---:R-:W-:-:S05]  /*00d0*/  IADD3 R0, PT, PT, R0, R7, RZ ;  /* 0x0000000700007210 */ /* 0x004fca0007ffe0ff */
[----:B------:R0:W-:Y:S04]  /*00e0*/  STG.E desc[UR4][R4.64], R0 ;  /* 0x0000000004007986 */ /* 0x0001e8000c101904 */
[----:B------:R-:W2:Y:S04]  /*00f0*/  LDG.E R10, desc[UR4][R2.64] ;  /* 0x00000004020a7981 */ /* 0x000ea8000c1e1900 */
[----:B------:R-:W2:Y:S01]  /*0100*/  LDG.E R11, desc[UR4][R8.64] ;  /* 0x00000004080b7981 */ /* 0x000ea2000c1e1900 */
[----:B------:R-:W-:Y:S01]  /*0110*/  MOV R12, 0x0 ;  /* 0x00000000000c7802 */ /* 0x000fe20000000f00 */
[----:B------:R-:W1:Y:S02]  /*0120*/  LDCU UR4, c[0x0][0x2f8] ;  /* 0x00005f00ff0477ac */ /* 0x000e640008000800 */
[----:B------:R3:W-:Y:S01]  /*0130*/  STL [R1+0x8], R0 ;  /* 0x0000080001007387 */ /* 0x0007e20000100800 */
[----:B0-----:R-:W-:Y:S01]  /*0140*/  IMAD.U32 R4, RZ, RZ, UR6 ;  /* 0x00000006ff047e24 */ /* 0x001fe2000f8e00ff */
[----:B------:R-:W0:Y:S01]  /*0150*/  LDCU UR5, c[0x0][0x2fc] ;  /* 0x00005f80ff0577ac */ /* 0x000e220008000800 */
[----:B------:R-:W4:Y:S01]  /*0160*/  LDC.64 R12, c[0x4][R12] ;  /* 0x010000000c0c7b82 */ /* 0x000f220000000a00 */
[----:B------:R-:W-:-:S02]  /*0170*/  MOV R5, UR7 ;  /* 0x0000000700057c02 */ /* 0x000fc40008000f00 */
[----:B-1----:R-:W-:-:S05]  /*0180*/  IADD3 R6, P0, PT, R1, UR4, RZ ;  /* 0x0000000401067c10 */ /* 0x002fca000ff1e0ff */
[----:B0-----:R-:W-:Y:S01]  /*0190*/  IMAD.X R7, RZ, RZ, UR5, P0 ;  /* 0x00000005ff077e24 */ /* 0x001fe200080e06ff */
[----:B--2-4-:R3:W-:Y:S07]  /*01a0*/  STL.64 [R1], R10 ;  /* 0x0000000a01007387 */ /* 0x0147ee0000100a00 */
[----:B------:R-:W-:-:S07]  /*01b0*/  LEPC R20, `(.L_x_0) ;  /* 0x000000001014794e */ /* 0x000fce0000000000 */
[----:B---3--:R-:W-:Y:S05]  /*01c0*/  CALL.ABS.NOINC R12 ;  /* 0x000000000c007343 */ /* 0x008fea0003c00000 */
.L_x_0:
[----:B------:R-:W-:Y:S05]  /*01d0*/  EXIT ;  /* 0x000000000000794d */ /* 0x000fea0003800000 */
.L_x_1:
[----:B------:R-:W-:-:S00]  /*01e0*/  BRA `(.L_x_1) ;  /* 0xfffffffc00fc7947 */ /* 0x000fc0000383ffff */
[----:B------:R-:W-:-:S00]  /*01f0*/  NOP ;  /* 0x0000000000007918 */ /* 0x000fc00000000000 */
        /* <DEDUP_REMOVED lines=8> */
.L_x_2:


//--------------------- .nv.global.init           --------------------------
	.section	.nv.global.init,"aw",@progbits
.nv.global.init:
	.type		$str,@object
	.size		$str,(.L_0 - $str)
$str:
        /*0000*/ 	.byte	0x25, 0x64, 0x20, 0x2b, 0x20, 0x25, 0x64, 0x20, 0x3d, 0x20, 0x25, 0x64, 0x0a, 0x00
.L_0:


//--------------------- .nv.shared.reserved.0     --------------------------
	.section	.nv.shared.reserved.0,"aw",@nobits
	.weak		__nv_reservedSMEM_offset_0_alias
	.size		__nv_reservedSMEM_offset_0_alias, 0, 64
	.other		__nv_reservedSMEM_offset_0_alias,@"STO_CUDA_RESERVED_SHARED STV_DEFAULT"
__nv_reservedSMEM_offset_0_alias:
	.zero		0
	.zero		64


//--------------------- .nv.constant0._Z10kernel_addPiS_S_ --------------------------
	.section	.nv.constant0._Z10kernel_addPiS_S_,"a",@progbits
	.sectionflags	@""
	.align	4
.nv.constant0._Z10kernel_addPiS_S_:
	.zero		920


//--------------------- SYMBOLS --------------------------

	.type		.nv.reservedSmem.offset0,@object
	.size		.nv.reservedSmem.offset0,0x4
	.type		vprintf,@function
